//
// Generated by NVIDIA NVVM Compiler
//
// Compiler Build ID: CL-36424714
// Cuda compilation tools, release 13.0, V13.0.88
// Based on NVVM 20.0.0
//

.version 9.0
.target sm_100
.address_size 64

	// .globl	_Z16matrixAddElementPiS_S_ii

.visible .entry _Z16matrixAddElementPiS_S_ii(
	.param .u64 .ptr .align 1 _Z16matrixAddElementPiS_S_ii_param_0,
	.param .u64 .ptr .align 1 _Z16matrixAddElementPiS_S_ii_param_1,
	.param .u64 .ptr .align 1 _Z16matrixAddElementPiS_S_ii_param_2,
	.param .u32 _Z16matrixAddElementPiS_S_ii_param_3,
	.param .u32 _Z16matrixAddElementPiS_S_ii_param_4
)
{
	.reg .pred 	%p<4>;
	.reg .b32 	%r<15>;
	.reg .b64 	%rd<11>;

	ld.param.u64 	%rd1, [_Z16matrixAddElementPiS_S_ii_param_0];
	ld.param.u64 	%rd2, [_Z16matrixAddElementPiS_S_ii_param_1];
	ld.param.u64 	%rd3, [_Z16matrixAddElementPiS_S_ii_param_2];
	ld.param.u32 	%r4, [_Z16matrixAddElementPiS_S_ii_param_3];
	ld.param.u32 	%r3, [_Z16matrixAddElementPiS_S_ii_param_4];
	mov.u32 	%r5, %ctaid.y;
	mov.u32 	%r6, %ntid.y;
	mov.u32 	%r7, %tid.y;
	mad.lo.s32 	%r1, %r5, %r6, %r7;
	mov.u32 	%r8, %ctaid.x;
	mov.u32 	%r9, %ntid.x;
	mov.u32 	%r10, %tid.x;
	mad.lo.s32 	%r2, %r8, %r9, %r10;
	setp.ge.s32 	%p1, %r1, %r4;
	setp.ge.s32 	%p2, %r2, %r3;
	or.pred  	%p3, %p1, %p2;
	@%p3 bra 	$L__BB0_2;
	cvta.to.global.u64 	%rd4, %rd1;
	cvta.to.global.u64 	%rd5, %rd2;
	cvta.to.global.u64 	%rd6, %rd3;
	mad.lo.s32 	%r11, %r3, %r1, %r2;
	mul.wide.s32 	%rd7, %r11, 4;
	add.s64 	%rd8, %rd4, %rd7;
	ld.global.u32 	%r12, [%rd8];
	add.s64 	%rd9, %rd5, %rd7;
	ld.global.u32 	%r13, [%rd9];
	add.s32 	%r14, %r13, %r12;
	add.s64 	%rd10, %rd6, %rd7;
	st.global.u32 	[%rd10], %r14;
$L__BB0_2:
	ret;

}


// ===== COMPILED SASS (sm_100) =====

	.target	sm_100

	.elftype	@"ET_EXEC"


//--------------------- .note.nv.tkinfo           --------------------------
	.section	.note.nv.tkinfo,"",@"SHT_NOTE"
	.sectionflags	@"SHF_NOTE_NV_TKINFO"
	.tkinfo
        /*0018*/ 	.word	0x00000002
        /*0030*/ 	.string	""
        /*0030*/ 	.string	"ptxas"
        /*0030*/ 	.string	"Cuda compilation tools, release 13.0, V13.0.88"
        /*0030*/ 	.string	"Build cuda_13.0.r13.0/compiler.36424714_0"
        /*0030*/ 	.string	"-arch sm_100 -m 64 "



//--------------------- .note.nv.cuinfo           --------------------------
	.section	.note.nv.cuinfo,"",@"SHT_NOTE"
	.sectionflags	@"SHF_NOTE_NV_CUINFO"
        /*0018*/ 	.short	0x0002
        /*001a*/ 	.short	0x0064
        /*001c*/ 	.short	0x0082
	.zero		2


//--------------------- .nv.info                  --------------------------
	.section	.nv.info,"",@"SHT_CUDA_INFO"
	.align	4


	//----- nvinfo : EIATTR_REGCOUNT
	.align		4
        /*0000*/ 	.byte	0x04, 0x2f
        /*0002*/ 	.short	(.L_1 - .L_0)
	.align		4
.L_0:
        /*0004*/ 	.word	index@(_Z16matrixAddElementPiS_S_ii)
        /*0008*/ 	.word	0x0000000c


	//----- nvinfo : EIATTR_FRAME_SIZE
	.align		4
.L_1:
        /*000c*/ 	.byte	0x04, 0x11
        /*000e*/ 	.short	(.L_3 - .L_2)
	.align		4
.L_2:
        /*0010*/ 	.word	index@(_Z16matrixAddElementPiS_S_ii)
        /*0014*/ 	.word	0x00000000


	//----- nvinfo : EIATTR_MIN_STACK_SIZE
	.align		4
.L_3:
        /*0018*/ 	.byte	0x04, 0x12
        /*001a*/ 	.short	(.L_5 - .L_4)
	.align		4
.L_4:
        /*001c*/ 	.word	index@(_Z16matrixAddElementPiS_S_ii)
        /*0020*/ 	.word	0x00000000
.L_5:


//--------------------- .nv.compat                --------------------------
	.section	.nv.compat,"",@"SHT_CUDA_COMPAT_INFO"
	.align	4
        /*0000*/ 	.byte	0x02, 0x09, 0x00, 0x00, 0x02, 0x02, 0x01, 0x00, 0x02, 0x05, 0x05, 0x00, 0x03, 0x07, 0x01, 0x01
        /*0010*/ 	.byte	0x02, 0x03, 0x00, 0x00, 0x02, 0x06, 0x01, 0x00, 0x04, 0x0b, 0x08, 0x00, 0x09, 0x00, 0x00, 0x00
        /*0020*/ 	.byte	0x00, 0x00, 0x00, 0x00


//--------------------- .nv.info._Z16matrixAddElementPiS_S_ii --------------------------
	.section	.nv.info._Z16matrixAddElementPiS_S_ii,"",@"SHT_CUDA_INFO"
	.sectionflags	@""
	.align	4


	//----- nvinfo : EIATTR_CUDA_API_VERSION
	.align		4
        /*0000*/ 	.byte	0x04, 0x37
        /*0002*/ 	.short	(.L_7 - .L_6)
.L_6:
        /*0004*/ 	.word	0x00000082


	//----- nvinfo : EIATTR_KPARAM_INFO
	.align		4
.L_7:
        /*0008*/ 	.byte	0x04, 0x17
        /*000a*/ 	.short	(.L_9 - .L_8)
.L_8:
        /*000c*/ 	.word	0x00000000
        /*0010*/ 	.short	0x0004
        /*0012*/ 	.short	0x001c
        /*0014*/ 	.byte	0x00, 0xf0, 0x11, 0x00


	//----- nvinfo : EIATTR_KPARAM_INFO
	.align		4
.L_9:
        /*0018*/ 	.byte	0x04, 0x17
        /*001a*/ 	.short	(.L_11 - .L_10)
.L_10:
        /*001c*/ 	.word	0x00000000
        /*0020*/ 	.short	0x0003
        /*0022*/ 	.short	0x0018
        /*0024*/ 	.byte	0x00, 0xf0, 0x11, 0x00


	//----- nvinfo : EIATTR_KPARAM_INFO
	.align		4
.L_11:
        /*0028*/ 	.byte	0x04, 0x17
        /*002a*/ 	.short	(.L_13 - .L_12)
.L_12:
        /*002c*/ 	.word	0x00000000
        /*0030*/ 	.short	0x0002
        /*0032*/ 	.short	0x0010
        /*0034*/ 	.byte	0x00, 0xf5, 0x21, 0x00


	//----- nvinfo : EIATTR_KPARAM_INFO
	.align		4
.L_13:
        /*0038*/ 	.byte	0x04, 0x17
        /*003a*/ 	.short	(.L_15 - .L_14)
.L_14:
        /*003c*/ 	.word	0x00000000
        /*0040*/ 	.short	0x0001
        /*0042*/ 	.short	0x0008
        /*0044*/ 	.byte	0x00, 0xf5, 0x21, 0x00


	//----- nvinfo : EIATTR_KPARAM_INFO
	.align		4
.L_15:
        /*0048*/ 	.byte	0x04, 0x17
        /*004a*/ 	.short	(.L_17 - .L_16)
.L_16:
        /*004c*/ 	.word	0x00000000
        /*0050*/ 	.short	0x0000
        /*0052*/ 	.short	0x0000
        /*0054*/ 	.byte	0x00, 0xf5, 0x21, 0x00


	//----- nvinfo : EIATTR_SPARSE_MMA_MASK
	.align		4
.L_17:
        /*0058*/ 	.byte	0x03, 0x50
        /*005a*/ 	.short	0x0000


	//----- nvinfo : EIATTR_MAXREG_COUNT
	.align		4
        /*005c*/ 	.byte	0x03, 0x1b
        /*005e*/ 	.short	0x00ff


	//----- nvinfo : EIATTR_MERCURY_ISA_VERSION
	.align		4
        /*0060*/ 	.byte	0x03, 0x5f
        /*0062*/ 	.short	0x0101


	//----- nvinfo : EIATTR_VRC_CTA_INIT_COUNT
	.align		4
        /*0064*/ 	.byte	0x02, 0x4a
	.zero		1
	.zero		1


	//----- nvinfo : EIATTR_EXIT_INSTR_OFFSETS
	.align		4
        /*0068*/ 	.byte	0x04, 0x1c
        /*006a*/ 	.short	(.L_19 - .L_18)


	//   ....[0]....
.L_18:
        /*006c*/ 	.word	0x000000c0


	//   ....[1]....
        /*0070*/ 	.word	0x00000190


	//----- nvinfo : EIATTR_CBANK_PARAM_SIZE
	.align		4
.L_19:
        /*0074*/ 	.byte	0x03, 0x19
        /*0076*/ 	.short	0x0020


	//----- nvinfo : EIATTR_PARAM_CBANK
	.align		4
        /*0078*/ 	.byte	0x04, 0x0a
        /*007a*/ 	.short	(.L_21 - .L_20)
	.align		4
.L_20:
        /*007c*/ 	.word	index@(.nv.constant0._Z16matrixAddElementPiS_S_ii)
        /*0080*/ 	.short	0x0380
        /*0082*/ 	.short	0x0020


	//----- nvinfo : EIATTR_SW_WAR
	.align		4
.L_21:
        /*0084*/ 	.byte	0x04, 0x36
        /*0086*/ 	.short	(.L_23 - .L_22)
.L_22:
        /*0088*/ 	.word	0x00000008
.L_23:


//--------------------- .nv.callgraph             --------------------------
	.section	.nv.callgraph,"",@"SHT_CUDA_CALLGRAPH"
	.align	4
	.sectionentsize	8
	.align		4
        /*0000*/ 	.word	0x00000000
	.align		4
        /*0004*/ 	.word	0xffffffff
	.align		4
        /*0008*/ 	.word	0x00000000
	.align		4
        /*000c*/ 	.word	0xfffffffe
	.align		4
        /*0010*/ 	.word	0x00000000
	.align		4
        /*0014*/ 	.word	0xfffffffd
	.align		4
        /*0018*/ 	.word	0x00000000
	.align		4
        /*001c*/ 	.word	0xfffffffc


//--------------------- .text._Z16matrixAddElementPiS_S_ii --------------------------
	.section	.text._Z16matrixAddElementPiS_S_ii,"ax",@progbits
	.align	128
        .global         _Z16matrixAddElementPiS_S_ii
        .type           _Z16matrixAddElementPiS_S_ii,@function
        .size           _Z16matrixAddElementPiS_S_ii,(.L_x_1 - _Z16matrixAddElementPiS_S_ii)
        .other          _Z16matrixAddElementPiS_S_ii,@"STO_CUDA_ENTRY STV_DEFAULT"
_Z16matrixAddElementPiS_S_ii:
.text._Z16matrixAddElementPiS_S_ii:
[----:B------:R-:W-:Y:S01]  /*0000*/  LDC R1, c[0x0][0x37c] ;  /* 0x0000df00ff017b82 */ /* 0x000fe20000000800 */
[----:B------:R-:W0:Y:S07]  /*0010*/  S2R R2, SR_TID.X ;  /* 0x0000000000027919 */ /* 0x000e2e0000002100 */
[----:B------:R-:W1:Y:S01]  /*0020*/  LDC R0, c[0x0][0x364] ;  /* 0x0000d900ff007b82 */ /* 0x000e620000000800 */
[----:B------:R-:W2:Y:S01]  /*0030*/  LDCU.64 UR6, c[0x0][0x398] ;  /* 0x00007300ff0677ac */ /* 0x000ea20008000a00 */
[----:B------:R-:W1:Y:S06]  /*0040*/  S2R R3, SR_TID.Y ;  /* 0x0000000000037919 */ /* 0x000e6c0000002200 */
[----:B------:R-:W0:Y:S08]  /*0050*/  S2UR UR5, SR_CTAID.X ;  /* 0x00000000000579c3 */ /* 0x000e300000002500 */
[----:B------:R-:W0:Y:S08]  /*0060*/  LDC R7, c[0x0][0x360] ;  /* 0x0000d800ff077b82 */ /* 0x000e300000000800 */
[----:B------:R-:W1:Y:S01]  /*0070*/  S2UR UR4, SR_CTAID.Y ;  /* 0x00000000000479c3 */ /* 0x000e620000002600 */
[----:B0-----:R-:W-:-:S05]  /*0080*/  IMAD R7, R7, UR5, R2 ;  /* 0x0000000507077c24 */ /* 0x001fca000f8e0202 */
[----:B--2---:R-:W-:Y:S01]  /*0090*/  ISETP.GE.AND P0, PT, R7, UR7, PT ;  /* 0x0000000707007c0c */ /* 0x004fe2000bf06270 */
[----:B-1----:R-:W-:-:S05]  /*00a0*/  IMAD R0, R0, UR4, R3 ;  /* 0x0000000400007c24 */ /* 0x002fca000f8e0203 */
[----:B------:R-:W-:-:S13]  /*00b0*/  ISETP.GE.OR P0, PT, R0, UR6, P0 ;  /* 0x0000000600007c0c */ /* 0x000fda0008706670 */
[----:B------:R-:W-:Y:S05]  /*00c0*/  @P0 EXIT ;  /* 0x000000000000094d */ /* 0x000fea0003800000 */
[----:B------:R-:W0:Y:S01]  /*00d0*/  LDC.64 R2, c[0x0][0x380] ;  /* 0x0000e000ff027b82 */ /* 0x000e220000000a00 */
[----:B------:R-:W1:Y:S01]  /*00e0*/  LDCU.64 UR4, c[0x0][0x358] ;  /* 0x00006b00ff0477ac */ /* 0x000e620008000a00 */
[----:B------:R-:W-:-:S06]  /*00f0*/  IMAD R9, R0, UR7, R7 ;  /* 0x0000000700097c24 */ /* 0x000fcc000f8e0207 */
[----:B------:R-:W2:Y:S08]  /*0100*/  LDC.64 R4, c[0x0][0x388] ;  /* 0x0000e200ff047b82 */ /* 0x000eb00000000a00 */
[----:B------:R-:W3:Y:S01]  /*0110*/  LDC.64 R6, c[0x0][0x390] ;  /* 0x0000e400ff067b82 */ /* 0x000ee20000000a00 */
[----:B0-----:R-:W-:-:S06]  /*0120*/  IMAD.WIDE R2, R9, 0x4, R2 ;  /* 0x0000000409027825 */ /* 0x001fcc00078e0202 */
[----:B-1----:R-:W4:Y:S01]  /*0130*/  LDG.E R2, desc[UR4][R2.64] ;  /* 0x0000000402027981 */ /* 0x002f22000c1e1900 */
[----:B--2---:R-:W-:-:S06]  /*0140*/  IMAD.WIDE R4, R9, 0x4, R4 ;  /* 0x0000000409047825 */ /* 0x004fcc00078e0204 */
[----:B------:R-:W4:Y:S01]  /*0150*/  LDG.E R5, desc[UR4][R4.64] ;  /* 0x0000000404057981 */ /* 0x000f22000c1e1900 */
[----:B---3--:R-:W-:Y:S01]  /*0160*/  IMAD.WIDE R6, R9, 0x4, R6 ;  /* 0x0000000409067825 */ /* 0x008fe200078e0206 */
[----:B----4-:R-:W-:-:S05]  /*0170*/  IADD3 R9, PT, PT, R2, R5, RZ ;  /* 0x0000000502097210 */ /* 0x010fca0007ffe0ff */
[----:B------:R-:W-:Y:S01]  /*0180*/  STG.E desc[UR4][R6.64], R9 ;  /* 0x0000000906007986 */ /* 0x000fe2000c101904 */
[----:B------:R-:W-:Y:S05]  /*0190*/  EXIT ;  /* 0x000000000000794d */ /* 0x000fea0003800000 */
.L_x_0:
[----:B------:R-:W-:-:S00]  /*01a0*/  BRA `(.L_x_0) ;  /* 0xfffffffc00fc7947 */ /* 0x000fc0000383ffff */
[----:B------:R-:W-:-:S00]  /*01b0*/  NOP ;  /* 0x0000000000007918 */ /* 0x000fc00000000000 */
        /* <DEDUP_REMOVED lines=12> */
.L_x_1:


//--------------------- .nv.shared.reserved.0     --------------------------
	.section	.nv.shared.reserved.0,"aw",@nobits
	.weak		__nv_reservedSMEM_offset_0_alias
	.size		__nv_reservedSMEM_offset_0_alias, 0, 64
	.other		__nv_reservedSMEM_offset_0_alias,@"STO_CUDA_RESERVED_SHARED STV_DEFAULT"
__nv_reservedSMEM_offset_0_alias:
	.zero		0
	.zero		64


//--------------------- .nv.constant0._Z16matrixAddElementPiS_S_ii --------------------------
	.section	.nv.constant0._Z16matrixAddElementPiS_S_ii,"a",@progbits
	.sectionflags	@""
	.align	4
.nv.constant0._Z16matrixAddElementPiS_S_ii:
	.zero		928


//--------------------- SYMBOLS --------------------------

	.type		.nv.reservedSmem.offset0,@object
	.size		.nv.reservedSmem.offset0,0x4
